//
// Generated by NVIDIA NVVM Compiler
//
// Compiler Build ID: CL-36424714
// Cuda compilation tools, release 13.0, V13.0.88
// Based on NVVM 20.0.0
//

.version 9.0
.target sm_100
.address_size 64

	// .globl	_Z6kernelPii
.extern .func  (.param .b32 func_retval0) vprintf
(
	.param .b64 vprintf_param_0,
	.param .b64 vprintf_param_1
)
;
.global .align 1 .b8 $str[4] = {37, 100, 10};

.visible .entry _Z6kernelPii(
	.param .u64 .ptr .align 1 _Z6kernelPii_param_0,
	.param .u32 _Z6kernelPii_param_1
)
{
	.reg .pred 	%p<3>;
	.reg .b32 	%r<12>;
	.reg .b64 	%rd<5>;

	ld.param.u64 	%rd2, [_Z6kernelPii_param_0];
	ld.param.u32 	%r6, [_Z6kernelPii_param_1];
	mov.u32 	%r7, %ctaid.x;
	mov.u32 	%r1, %ntid.x;
	mov.u32 	%r8, %tid.x;
	mad.lo.s32 	%r11, %r7, %r1, %r8;
	setp.ge.s32 	%p1, %r11, %r6;
	@%p1 bra 	$L__BB0_3;
	mov.u32 	%r9, %nctaid.x;
	mul.lo.s32 	%r3, %r1, %r9;
	cvta.to.global.u64 	%rd1, %rd2;
$L__BB0_2:
	mul.wide.s32 	%rd3, %r11, 4;
	add.s64 	%rd4, %rd1, %rd3;
	mov.b32 	%r10, 1;
	st.global.u32 	[%rd4], %r10;
	add.s32 	%r11, %r11, %r3;
	setp.lt.s32 	%p2, %r11, %r6;
	@%p2 bra 	$L__BB0_2;
$L__BB0_3:
	ret;

}
	// .globl	_Z5printPii
.visible .entry _Z5printPii(
	.param .u64 .ptr .align 1 _Z5printPii_param_0,
	.param .u32 _Z5printPii_param_1
)
{
	.local .align 8 .b8 	__local_depot1[8];
	.reg .b64 	%SP;
	.reg .b64 	%SPL;
	.reg .pred 	%p<4>;
	.reg .b32 	%r<14>;
	.reg .b64 	%rd<10>;

	mov.u64 	%SPL, __local_depot1;
	cvta.local.u64 	%SP, %SPL;
	ld.param.u64 	%rd3, [_Z5printPii_param_0];
	ld.param.u32 	%r7, [_Z5printPii_param_1];
	mov.u32 	%r1, %ntid.x;
	mov.u32 	%r8, %ctaid.x;
	mov.u32 	%r9, %tid.x;
	mad.lo.s32 	%r13, %r1, %r8, %r9;
	setp.ge.s32 	%p1, %r13, %r7;
	@%p1 bra 	$L__BB1_5;
	mov.u32 	%r10, %nctaid.x;
	mul.lo.s32 	%r3, %r1, %r10;
	add.u64 	%rd4, %SP, 0;
	add.u64 	%rd1, %SPL, 0;
	cvta.to.global.u64 	%rd2, %rd3;
	mov.u64 	%rd7, $str;
$L__BB1_2:
	mul.wide.s32 	%rd5, %r13, 4;
	add.s64 	%rd6, %rd2, %rd5;
	ld.global.u32 	%r5, [%rd6];
	setp.eq.s32 	%p2, %r5, 1;
	@%p2 bra 	$L__BB1_4;
	st.local.u32 	[%rd1], %r5;
	cvta.global.u64 	%rd8, %rd7;
	{ // callseq 0, 0
	.param .b64 param0;
	st.param.b64 	[param0], %rd8;
	.param .b64 param1;
	st.param.b64 	[param1], %rd4;
	.param .b32 retval0;
	call.uni (retval0), 
	vprintf, 
	(
	param0, 
	param1
	);
	ld.param.b32 	%r11, [retval0];
	} // callseq 0
$L__BB1_4:
	add.s32 	%r13, %r13, %r3;
	setp.lt.s32 	%p3, %r13, %r7;
	@%p3 bra 	$L__BB1_2;
$L__BB1_5:
	ret;

}


// ===== COMPILED SASS (sm_100) =====

	.target	sm_100

	.elftype	@"ET_EXEC"


//--------------------- .note.nv.tkinfo           --------------------------
	.section	.note.nv.tkinfo,"",@"SHT_NOTE"
	.sectionflags	@"SHF_NOTE_NV_TKINFO"
	.tkinfo
        /*0018*/ 	.word	0x00000002
        /*0030*/ 	.string	""
        /*0030*/ 	.string	"ptxas"
        /*0030*/ 	.string	"Cuda compilation tools, release 13.0, V13.0.88"
        /*0030*/ 	.string	"Build cuda_13.0.r13.0/compiler.36424714_0"
        /*0030*/ 	.string	"-arch sm_100 -m 64 "



//--------------------- .note.nv.cuinfo           --------------------------
	.section	.note.nv.cuinfo,"",@"SHT_NOTE"
	.sectionflags	@"SHF_NOTE_NV_CUINFO"
        /*0018*/ 	.short	0x0002
        /*001a*/ 	.short	0x0064
        /*001c*/ 	.short	0x0082
	.zero		2


//--------------------- .nv.info                  --------------------------
	.section	.nv.info,"",@"SHT_CUDA_INFO"
	.align	4


	//----- nvinfo : EIATTR_REGCOUNT
	.align		4
        /*0000*/ 	.byte	0x04, 0x2f
        /*0002*/ 	.short	(.L_2 - .L_1)
	.align		4
.L_1:
        /*0004*/ 	.word	index@(_Z6kernelPii)
        /*0008*/ 	.word	0x0000000c


	//----- nvinfo : EIATTR_FRAME_SIZE
	.align		4
.L_2:
        /*000c*/ 	.byte	0x04, 0x11
        /*000e*/ 	.short	(.L_4 - .L_3)
	.align		4
.L_3:
        /*0010*/ 	.word	index@(_Z6kernelPii)
        /*0014*/ 	.word	0x00000000


	//----- nvinfo : EIATTR_REGCOUNT
	.align		4
.L_4:
        /*0018*/ 	.byte	0x04, 0x2f
        /*001a*/ 	.short	(.L_6 - .L_5)
	.align		4
.L_5:
        /*001c*/ 	.word	index@(_Z5printPii)
        /*0020*/ 	.word	0x00000018


	//----- nvinfo : EIATTR_FRAME_SIZE
	.align		4
.L_6:
        /*0024*/ 	.byte	0x04, 0x11
        /*0026*/ 	.short	(.L_8 - .L_7)
	.align		4
.L_7:
        /*0028*/ 	.word	index@(_Z5printPii)
        /*002c*/ 	.word	0x00000008


	//----- nvinfo : EIATTR_MIN_STACK_SIZE
	.align		4
.L_8:
        /*0030*/ 	.byte	0x04, 0x12
        /*0032*/ 	.short	(.L_10 - .L_9)
	.align		4
.L_9:
        /*0034*/ 	.word	index@(_Z5printPii)
        /*0038*/ 	.word	0x00000008


	//----- nvinfo : EIATTR_MIN_STACK_SIZE
	.align		4
.L_10:
        /*003c*/ 	.byte	0x04, 0x12
        /*003e*/ 	.short	(.L_12 - .L_11)
	.align		4
.L_11:
        /*0040*/ 	.word	index@(_Z6kernelPii)
        /*0044*/ 	.word	0x00000000
.L_12:


//--------------------- .nv.compat                --------------------------
	.section	.nv.compat,"",@"SHT_CUDA_COMPAT_INFO"
	.align	4
        /*0000*/ 	.byte	0x02, 0x09, 0x00, 0x00, 0x02, 0x02, 0x01, 0x00, 0x02, 0x05, 0x05, 0x00, 0x03, 0x07, 0x01, 0x01
        /*0010*/ 	.byte	0x02, 0x03, 0x00, 0x00, 0x02, 0x06, 0x01, 0x00, 0x04, 0x0b, 0x08, 0x00, 0x09, 0x00, 0x00, 0x00
        /*0020*/ 	.byte	0x00, 0x00, 0x00, 0x00


//--------------------- .nv.info._Z5printPii      --------------------------
	.section	.nv.info._Z5printPii,"",@"SHT_CUDA_INFO"
	.sectionflags	@""
	.align	4


	//----- nvinfo : EIATTR_CUDA_API_VERSION
	.align		4
        /*0000*/ 	.byte	0x04, 0x37
        /*0002*/ 	.short	(.L_14 - .L_13)
.L_13:
        /*0004*/ 	.word	0x00000082


	//----- nvinfo : EIATTR_KPARAM_INFO
	.align		4
.L_14:
        /*0008*/ 	.byte	0x04, 0x17
        /*000a*/ 	.short	(.L_16 - .L_15)
.L_15:
        /*000c*/ 	.word	0x00000000
        /*0010*/ 	.short	0x0001
        /*0012*/ 	.short	0x0008
        /*0014*/ 	.byte	0x00, 0xf0, 0x11, 0x00


	//----- nvinfo : EIATTR_KPARAM_INFO
	.align		4
.L_16:
        /*0018*/ 	.byte	0x04, 0x17
        /*001a*/ 	.short	(.L_18 - .L_17)
.L_17:
        /*001c*/ 	.word	0x00000000
        /*0020*/ 	.short	0x0000
        /*0022*/ 	.short	0x0000
        /*0024*/ 	.byte	0x00, 0xf5, 0x21, 0x00


	//----- nvinfo : EIATTR_SPARSE_MMA_MASK
	.align		4
.L_18:
        /*0028*/ 	.byte	0x03, 0x50
        /*002a*/ 	.short	0x0000


	//----- nvinfo : EIATTR_MAXREG_COUNT
	.align		4
        /*002c*/ 	.byte	0x03, 0x1b
        /*002e*/ 	.short	0x00ff


	//----- nvinfo : EIATTR_EXTERNS
	.align		4
        /*0030*/ 	.byte	0x04, 0x0f
        /*0032*/ 	.short	(.L_20 - .L_19)


	//   ....[0]....
	.align		4
.L_19:
        /*0034*/ 	.word	index@(vprintf)


	//----- nvinfo : EIATTR_MERCURY_ISA_VERSION
	.align		4
.L_20:
        /*0038*/ 	.byte	0x03, 0x5f
        /*003a*/ 	.short	0x0101


	//----- nvinfo : EIATTR_VRC_CTA_INIT_COUNT
	.align		4
        /*003c*/ 	.byte	0x02, 0x4a
	.zero		1
	.zero		1


	//----- nvinfo : EIATTR_SYSCALL_OFFSETS
	.align		4
        /*0040*/ 	.byte	0x04, 0x46
        /*0042*/ 	.short	(.L_22 - .L_21)


	//   ....[0]....
.L_21:
        /*0044*/ 	.word	0x00000230


	//----- nvinfo : EIATTR_EXIT_INSTR_OFFSETS
	.align		4
.L_22:
        /*0048*/ 	.byte	0x04, 0x1c
        /*004a*/ 	.short	(.L_24 - .L_23)


	//   ....[0]....
.L_23:
        /*004c*/ 	.word	0x000000c0


	//   ....[1]....
        /*0050*/ 	.word	0x00000270


	//----- nvinfo : EIATTR_CRS_STACK_SIZE
	.align		4
.L_24:
        /*0054*/ 	.byte	0x04, 0x1e
        /*0056*/ 	.short	(.L_26 - .L_25)
.L_25:
        /*0058*/ 	.word	0x00000000


	//----- nvinfo : EIATTR_CBANK_PARAM_SIZE
	.align		4
.L_26:
        /*005c*/ 	.byte	0x03, 0x19
        /*005e*/ 	.short	0x000c


	//----- nvinfo : EIATTR_PARAM_CBANK
	.align		4
        /*0060*/ 	.byte	0x04, 0x0a
        /*0062*/ 	.short	(.L_28 - .L_27)
	.align		4
.L_27:
        /*0064*/ 	.word	index@(.nv.constant0._Z5printPii)
        /*0068*/ 	.short	0x0380
        /*006a*/ 	.short	0x000c


	//----- nvinfo : EIATTR_SW_WAR
	.align		4
.L_28:
        /*006c*/ 	.byte	0x04, 0x36
        /*006e*/ 	.short	(.L_30 - .L_29)
.L_29:
        /*0070*/ 	.word	0x00000008
.L_30:


//--------------------- .nv.info._Z6kernelPii     --------------------------
	.section	.nv.info._Z6kernelPii,"",@"SHT_CUDA_INFO"
	.sectionflags	@""
	.align	4


	//----- nvinfo : EIATTR_CUDA_API_VERSION
	.align		4
        /*0000*/ 	.byte	0x04, 0x37
        /*0002*/ 	.short	(.L_32 - .L_31)
.L_31:
        /*0004*/ 	.word	0x00000082


	//----- nvinfo : EIATTR_KPARAM_INFO
	.align		4
.L_32:
        /*0008*/ 	.byte	0x04, 0x17
        /*000a*/ 	.short	(.L_34 - .L_33)
.L_33:
        /*000c*/ 	.word	0x00000000
        /*0010*/ 	.short	0x0001
        /*0012*/ 	.short	0x0008
        /*0014*/ 	.byte	0x00, 0xf0, 0x11, 0x00


	//----- nvinfo : EIATTR_KPARAM_INFO
	.align		4
.L_34:
        /*0018*/ 	.byte	0x04, 0x17
        /*001a*/ 	.short	(.L_36 - .L_35)
.L_35:
        /*001c*/ 	.word	0x00000000
        /*0020*/ 	.short	0x0000
        /*0022*/ 	.short	0x0000
        /*0024*/ 	.byte	0x00, 0xf5, 0x21, 0x00


	//----- nvinfo : EIATTR_SPARSE_MMA_MASK
	.align		4
.L_36:
        /*0028*/ 	.byte	0x03, 0x50
        /*002a*/ 	.short	0x0000


	//----- nvinfo : EIATTR_MAXREG_COUNT
	.align		4
        /*002c*/ 	.byte	0x03, 0x1b
        /*002e*/ 	.short	0x00ff


	//----- nvinfo : EIATTR_MERCURY_ISA_VERSION
	.align		4
        /*0030*/ 	.byte	0x03, 0x5f
        /*0032*/ 	.short	0x0101


	//----- nvinfo : EIATTR_VRC_CTA_INIT_COUNT
	.align		4
        /*0034*/ 	.byte	0x02, 0x4a
	.zero		1
	.zero		1


	//----- nvinfo : EIATTR_EXIT_INSTR_OFFSETS
	.align		4
        /*0038*/ 	.byte	0x04, 0x1c
        /*003a*/ 	.short	(.L_38 - .L_37)


	//   ....[0]....
.L_37:
        /*003c*/ 	.word	0x00000070


	//   ....[1]....
        /*0040*/ 	.word	0x00000120


	//----- nvinfo : EIATTR_CRS_STACK_SIZE
	.align		4
.L_38:
        /*0044*/ 	.byte	0x04, 0x1e
        /*0046*/ 	.short	(.L_40 - .L_39)
.L_39:
        /*0048*/ 	.word	0x00000000


	//----- nvinfo : EIATTR_CBANK_PARAM_SIZE
	.align		4
.L_40:
        /*004c*/ 	.byte	0x03, 0x19
        /*004e*/ 	.short	0x000c


	//----- nvinfo : EIATTR_PARAM_CBANK
	.align		4
        /*0050*/ 	.byte	0x04, 0x0a
        /*0052*/ 	.short	(.L_42 - .L_41)
	.align		4
.L_41:
        /*0054*/ 	.word	index@(.nv.constant0._Z6kernelPii)
        /*0058*/ 	.short	0x0380
        /*005a*/ 	.short	0x000c


	//----- nvinfo : EIATTR_SW_WAR
	.align		4
.L_42:
        /*005c*/ 	.byte	0x04, 0x36
        /*005e*/ 	.short	(.L_44 - .L_43)
.L_43:
        /*0060*/ 	.word	0x00000008
.L_44:


//--------------------- .nv.callgraph             --------------------------
	.section	.nv.callgraph,"",@"SHT_CUDA_CALLGRAPH"
	.align	4
	.sectionentsize	8
	.align		4
        /*0000*/ 	.word	0x00000000
	.align		4
        /*0004*/ 	.word	0xffffffff
	.align		4
        /*0008*/ 	.word	index@(_Z5printPii)
	.align		4
        /*000c*/ 	.word	index@(vprintf)
	.align		4
        /*0010*/ 	.word	0x00000000
	.align		4
        /*0014*/ 	.word	0xfffffffe
	.align		4
        /*0018*/ 	.word	0x00000000
	.align		4
        /*001c*/ 	.word	0xfffffffd
	.align		4
        /*0020*/ 	.word	0x00000000
	.align		4
        /*0024*/ 	.word	0xfffffffc


//--------------------- .nv.constant4             --------------------------
	.section	.nv.constant4,"a",@progbits
	.align	8
	.align		8
.nv.constant4:
        /*0000*/ 	.dword	vprintf
	.align		8
        /*0008*/ 	.dword	$str


//--------------------- .text._Z5printPii         --------------------------
	.section	.text._Z5printPii,"ax",@progbits
	.align	128
        .global         _Z5printPii
        .type           _Z5printPii,@function
        .size           _Z5printPii,(.L_x_6 - _Z5printPii)
        .other          _Z5printPii,@"STO_CUDA_ENTRY STV_DEFAULT"
_Z5printPii:
.text._Z5printPii:
[----:B------:R-:W0:Y:S01]  /*0000*/  LDC R1, c[0x0][0x37c] ;  /* 0x0000df00ff017b82 */ /* 0x000e220000000800 */
[----:B------:R-:W1:Y:S01]  /*0010*/  S2R R17, SR_CTAID.X ;  /* 0x0000000000117919 */ /* 0x000e620000002500 */
[----:B------:R-:W2:Y:S01]  /*0020*/  LDCU UR5, c[0x0][0x2fc] ;  /* 0x00005f80ff0577ac */ /* 0x000ea20008000800 */
[----:B0-----:R-:W-:Y:S01]  /*0030*/  VIADD R1, R1, 0xfffffff8 ;  /* 0xfffffff801017836 */ /* 0x001fe20000000000 */
[----:B------:R-:W1:Y:S01]  /*0040*/  S2R R0, SR_TID.X ;  /* 0x0000000000007919 */ /* 0x000e620000002100 */
[----:B------:R-:W1:Y:S01]  /*0050*/  LDCU UR38, c[0x0][0x360] ;  /* 0x00006c00ff2677ac */ /* 0x000e620008000800 */
[----:B------:R-:W0:Y:S01]  /*0060*/  LDCU UR6, c[0x0][0x388] ;  /* 0x00007100ff0677ac */ /* 0x000e220008000800 */
[----:B------:R-:W3:Y:S02]  /*0070*/  LDCU UR4, c[0x0][0x2f8] ;  /* 0x00005f00ff0477ac */ /* 0x000ee40008000800 */
[----:B---3--:R-:W-:Y:S01]  /*0080*/  IADD3 R2, P1, PT, R1, UR4, RZ ;  /* 0x0000000401027c10 */ /* 0x008fe2000ff3e0ff */
[----:B-1----:R-:W-:-:S04]  /*0090*/  IMAD R17, R17, UR38, R0 ;  /* 0x0000002611117c24 */ /* 0x002fc8000f8e0200 */
[----:B--2---:R-:W-:Y:S01]  /*00a0*/  IMAD.X R16, RZ, RZ, UR5, P1 ;  /* 0x00000005ff107e24 */ /* 0x004fe200088e06ff */
[----:B0-----:R-:W-:-:S13]  /*00b0*/  ISETP.GE.AND P0, PT, R17, UR6, PT ;  /* 0x0000000611007c0c */ /* 0x001fda000bf06270 */
[----:B------:R-:W-:Y:S05]  /*00c0*/  @P0 EXIT ;  /* 0x000000000000094d */ /* 0x000fea0003800000 */
[----:B------:R-:W0:Y:S01]  /*00d0*/  LDCU UR4, c[0x0][0x370] ;  /* 0x00006e00ff0477ac */ /* 0x000e220008000800 */
[----:B------:R-:W1:Y:S01]  /*00e0*/  LDCU.64 UR36, c[0x0][0x358] ;  /* 0x00006b00ff2477ac */ /* 0x000e620008000a00 */
[----:B------:R-:W2:Y:S01]  /*00f0*/  LDCU UR39, c[0x0][0x388] ;  /* 0x00007100ff2777ac */ /* 0x000ea20008000800 */
[----:B0-----:R-:W-:-:S12]  /*0100*/  UIMAD UR38, UR38, UR4, URZ ;  /* 0x00000004262672a4 */ /* 0x001fd8000f8e02ff */
.L_x_2:
[----:B------:R-:W0:Y:S02]  /*0110*/  LDC.64 R10, c[0x0][0x380] ;  /* 0x0000e000ff0a7b82 */ /* 0x000e240000000a00 */
[----:B0-----:R-:W-:-:S06]  /*0120*/  IMAD.WIDE R10, R17, 0x4, R10 ;  /* 0x00000004110a7825 */ /* 0x001fcc00078e020a */
[----:B-1----:R-:W3:Y:S01]  /*0130*/  LDG.E R10, desc[UR36][R10.64] ;  /* 0x000000240a0a7981 */ /* 0x002ee2000c1e1900 */
[----:B------:R-:W-:Y:S01]  /*0140*/  VIADD R17, R17, UR38 ;  /* 0x0000002611117c36 */ /* 0x000fe20008000000 */
[----:B------:R-:W-:Y:S04]  /*0150*/  BSSY.RECONVERGENT B6, `(.L_x_0) ;  /* 0x000000f000067945 */ /* 0x000fe80003800200 */
[----:B--2---:R-:W-:-:S04]  /*0160*/  ISETP.GE.AND P1, PT, R17, UR39, PT ;  /* 0x0000002711007c0c */ /* 0x004fc8000bf26270 */
[----:B------:R-:W-:Y:S02]  /*0170*/  P2R R18, PR, RZ, 0x2 ;  /* 0x00000002ff127803 */ /* 0x000fe40000000000 */
[----:B---3--:R-:W-:-:S13]  /*0180*/  ISETP.NE.AND P0, PT, R10, 0x1, PT ;  /* 0x000000010a00780c */ /* 0x008fda0003f05270 */
[----:B------:R-:W-:Y:S05]  /*0190*/  @!P0 BRA `(.L_x_1) ;  /* 0x0000000000288947 */ /* 0x000fea0003800000 */
[----:B------:R-:W-:Y:S01]  /*01a0*/  MOV R0, 0x0 ;  /* 0x0000000000007802 */ /* 0x000fe20000000f00 */
[----:B------:R0:W-:Y:S01]  /*01b0*/  STL [R1], R10 ;  /* 0x0000000a01007387 */ /* 0x0001e20000100800 */
[----:B------:R-:W1:Y:S01]  /*01c0*/  LDCU.64 UR4, c[0x4][0x8] ;  /* 0x01000100ff0477ac */ /* 0x000e620008000a00 */
[----:B------:R-:W-:Y:S01]  /*01d0*/  IMAD.MOV.U32 R6, RZ, RZ, R2 ;  /* 0x000000ffff067224 */ /* 0x000fe200078e0002 */
[----:B------:R0:W2:Y:S01]  /*01e0*/  LDC.64 R8, c[0x4][R0] ;  /* 0x0100000000087b82 */ /* 0x0000a20000000a00 */
[----:B------:R-:W-:Y:S02]  /*01f0*/  MOV R7, R16 ;  /* 0x0000001000077202 */ /* 0x000fe40000000f00 */
[----:B-1----:R-:W-:Y:S01]  /*0200*/  MOV R4, UR4 ;  /* 0x0000000400047c02 */ /* 0x002fe20008000f00 */
[----:B0-----:R-:W-:-:S07]  /*0210*/  IMAD.U32 R5, RZ, RZ, UR5 ;  /* 0x00000005ff057e24 */ /* 0x001fce000f8e00ff */
[----:B------:R-:W-:-:S07]  /*0220*/  LEPC R20, `(.L_x_1) ;  /* 0x000000001014794e */ /* 0x000fce0000000000 */
[----:B--2---:R-:W-:Y:S05]  /*0230*/  CALL.ABS.NOINC R8 ;  /* 0x0000000008007343 */ /* 0x004fea0003c00000 */
.L_x_1:
[----:B------:R-:W-:Y:S05]  /*0240*/  BSYNC.RECONVERGENT B6 ;  /* 0x0000000000067941 */ /* 0x000fea0003800200 */
.L_x_0:
[----:B------:R-:W-:-:S13]  /*0250*/  ISETP.NE.AND P6, PT, R18, RZ, PT ;  /* 0x000000ff1200720c */ /* 0x000fda0003fc5270 */
[----:B------:R-:W-:Y:S05]  /*0260*/  @!P6 BRA `(.L_x_2) ;  /* 0xfffffffc00a8e947 */ /* 0x000fea000383ffff */
[----:B------:R-:W-:Y:S05]  /*0270*/  EXIT ;  /* 0x000000000000794d */ /* 0x000fea0003800000 */
.L_x_3:
[----:B------:R-:W-:-:S00]  /*0280*/  BRA `(.L_x_3) ;  /* 0xfffffffc00fc7947 */ /* 0x000fc0000383ffff */
[----:B------:R-:W-:-:S00]  /*0290*/  NOP ;  /* 0x0000000000007918 */ /* 0x000fc00000000000 */
        /* <DEDUP_REMOVED lines=14> */
.L_x_6:


//--------------------- .text._Z6kernelPii        --------------------------
	.section	.text._Z6kernelPii,"ax",@progbits
	.align	128
        .global         _Z6kernelPii
        .type           _Z6kernelPii,@function
        .size           _Z6kernelPii,(.L_x_7 - _Z6kernelPii)
        .other          _Z6kernelPii,@"STO_CUDA_ENTRY STV_DEFAULT"
_Z6kernelPii:
.text._Z6kernelPii:
[----:B------:R-:W-:Y:S01]  /*0000*/  LDC R1, c[0x0][0x37c] ;  /* 0x0000df00ff017b82 */ /* 0x000fe20000000800 */
[----:B------:R-:W0:Y:S07]  /*0010*/  S2R R0, SR_TID.X ;  /* 0x0000000000007919 */ /* 0x000e2e0000002100 */
[----:B------:R-:W0:Y:S01]  /*0020*/  S2UR UR4, SR_CTAID.X ;  /* 0x00000000000479c3 */ /* 0x000e220000002500 */
[----:B------:R-:W1:Y:S07]  /*0030*/  LDCU UR5, c[0x0][0x388] ;  /* 0x00007100ff0577ac */ /* 0x000e6e0008000800 */
[----:B------:R-:W0:Y:S02]  /*0040*/  LDC R7, c[0x0][0x360] ;  /* 0x0000d800ff077b82 */ /* 0x000e240000000800 */
[----:B0-----:R-:W-:-:S05]  /*0050*/  IMAD R0, R7, UR4, R0 ;  /* 0x0000000407007c24 */ /* 0x001fca000f8e0200 */
[----:B-1----:R-:W-:-:S13]  /*0060*/  ISETP.GE.AND P0, PT, R0, UR5, PT ;  /* 0x0000000500007c0c */ /* 0x002fda000bf06270 */
[----:B------:R-:W-:Y:S05]  /*0070*/  @P0 EXIT ;  /* 0x000000000000094d */ /* 0x000fea0003800000 */
[----:B------:R-:W0:Y:S01]  /*0080*/  LDC.64 R4, c[0x0][0x380] ;  /* 0x0000e000ff047b82 */ /* 0x000e220000000a00 */
[----:B------:R-:W1:Y:S01]  /*0090*/  LDCU UR4, c[0x0][0x370] ;  /* 0x00006e00ff0477ac */ /* 0x000e620008000800 */
[----:B------:R-:W-:Y:S01]  /*00a0*/  HFMA2 R9, -RZ, RZ, 0, 5.9604644775390625e-08 ;  /* 0x00000001ff097431 */ /* 0x000fe200000001ff */
[----:B------:R-:W2:Y:S01]  /*00b0*/  LDCU.64 UR6, c[0x0][0x358] ;  /* 0x00006b00ff0677ac */ /* 0x000ea20008000a00 */
[----:B-1----:R-:W-:-:S07]  /*00c0*/  IMAD R7, R7, UR4, RZ ;  /* 0x0000000407077c24 */ /* 0x002fce000f8e02ff */
.L_x_4:
[----:B0-----:R-:W-:Y:S01]  /*00d0*/  IMAD.WIDE R2, R0, 0x4, R4 ;  /* 0x0000000400027825 */ /* 0x001fe200078e0204 */
[----:B------:R-:W-:-:S04]  /*00e0*/  IADD3 R0, PT, PT, R7, R0, RZ ;  /* 0x0000000007007210 */ /* 0x000fc80007ffe0ff */
[----:B--2---:R1:W-:Y:S01]  /*00f0*/  STG.E desc[UR6][R2.64], R9 ;  /* 0x0000000902007986 */ /* 0x0043e2000c101906 */
[----:B------:R-:W-:-:S13]  /*0100*/  ISETP.GE.AND P0, PT, R0, UR5, PT ;  /* 0x0000000500007c0c */ /* 0x000fda000bf06270 */
[----:B-1----:R-:W-:Y:S05]  /*0110*/  @!P0 BRA `(.L_x_4) ;  /* 0xfffffffc00ec8947 */ /* 0x002fea000383ffff */
[----:B------:R-:W-:Y:S05]  /*0120*/  EXIT ;  /* 0x000000000000794d */ /* 0x000fea0003800000 */
.L_x_5:
        /* <DEDUP_REMOVED lines=13> */
.L_x_7:


//--------------------- .nv.global.init           --------------------------
	.section	.nv.global.init,"aw",@progbits
.nv.global.init:
	.type		$str,@object
	.size		$str,(.L_0 - $str)
$str:
        /*0000*/ 	.byte	0x25, 0x64, 0x0a, 0x00
.L_0:


//--------------------- .nv.shared.reserved.0     --------------------------
	.section	.nv.shared.reserved.0,"aw",@nobits
	.weak		__nv_reservedSMEM_offset_0_alias
	.size		__nv_reservedSMEM_offset_0_alias, 0, 64
	.other		__nv_reservedSMEM_offset_0_alias,@"STO_CUDA_RESERVED_SHARED STV_DEFAULT"
__nv_reservedSMEM_offset_0_alias:
	.zero		0
	.zero		64


//--------------------- .nv.constant0._Z5printPii --------------------------
	.section	.nv.constant0._Z5printPii,"a",@progbits
	.sectionflags	@""
	.align	4
.nv.constant0._Z5printPii:
	.zero		908


//--------------------- .nv.constant0._Z6kernelPii --------------------------
	.section	.nv.constant0._Z6kernelPii,"a",@progbits
	.sectionflags	@""
	.align	4
.nv.constant0._Z6kernelPii:
	.zero		908


//--------------------- SYMBOLS --------------------------

	.type		.nv.reservedSmem.offset0,@object
	.size		.nv.reservedSmem.offset0,0x4
	.type		vprintf,@function
